	.headerflags	@"EF_CUDA_TEXMODE_UNIFIED EF_CUDA_64BIT_ADDRESS EF_CUDA_ACCELERATORS EF_CUDA_SM90 EF_CUDA_VIRTUAL_SM(EF_CUDA_SM90)"
	.elftype	@"ET_EXEC"


//--------------------- .nv.info                  --------------------------
	.section	.nv.info,"",@"SHT_CUDA_INFO"
	.align	4


	//----- nvinfo : EIATTR_REGCOUNT
	.align		4
        /*0000*/ 	.byte	0x04, 0x2f
        /*0002*/ 	.short	(.L_1 - .L_0)
	.align		4
.L_0:
        /*0004*/ 	.word	index@(triton_poi_fused_convolution_relu_threshold_backward_17)
        /*0008*/ 	.word	0x0000000c


	//----- nvinfo : EIATTR_MIN_STACK_SIZE
	.align		4
.L_1:
        /*000c*/ 	.byte	0x04, 0x12
        /*000e*/ 	.short	(.L_3 - .L_2)
	.align		4
.L_2:
        /*0010*/ 	.word	index@(triton_poi_fused_convolution_relu_threshold_backward_17)
        /*0014*/ 	.word	0x00000000


	//----- nvinfo : EIATTR_FRAME_SIZE
	.align		4
.L_3:
        /*0018*/ 	.byte	0x04, 0x11
        /*001a*/ 	.short	(.L_5 - .L_4)
	.align		4
.L_4:
        /*001c*/ 	.word	index@(triton_poi_fused_convolution_relu_threshold_backward_17)
        /*0020*/ 	.word	0x00000000


	//----- nvinfo : EIATTR_MIN_STACK_SIZE
	.align		4
.L_5:
        /*0024*/ 	.byte	0x04, 0x12
        /*0026*/ 	.short	(.L_7 - .L_6)
	.align		4
.L_6:
        /*0028*/ 	.word	index@(triton_poi_fused_convolution_relu_threshold_backward_17)
        /*002c*/ 	.word	0x00000000
.L_7:


//--------------------- .nv.info.triton_poi_fused_convolution_relu_threshold_backward_17 --------------------------
	.section	.nv.info.triton_poi_fused_convolution_relu_threshold_backward_17,"",@"SHT_CUDA_INFO"
	.sectionflags	@""
	.align	4


	//----- nvinfo : EIATTR_CUDA_API_VERSION
	.align		4
        /*0000*/ 	.byte	0x04, 0x37
        /*0002*/ 	.short	(.L_9 - .L_8)
.L_8:
        /*0004*/ 	.word	0x0000007c


	//----- nvinfo : EIATTR_KPARAM_INFO
	.align		4
.L_9:
        /*0008*/ 	.byte	0x04, 0x17
        /*000a*/ 	.short	(.L_11 - .L_10)
.L_10:
        /*000c*/ 	.word	0x00000000
        /*0010*/ 	.short	0x0003
        /*0012*/ 	.short	0x0018
        /*0014*/ 	.byte	0x00, 0xf0, 0x11, 0x00


	//----- nvinfo : EIATTR_KPARAM_INFO
	.align		4
.L_11:
        /*0018*/ 	.byte	0x04, 0x17
        /*001a*/ 	.short	(.L_13 - .L_12)
.L_12:
        /*001c*/ 	.word	0x00000000
        /*0020*/ 	.short	0x0002
        /*0022*/ 	.short	0x0010
        /*0024*/ 	.byte	0x00, 0xf4, 0x21, 0x00


	//----- nvinfo : EIATTR_KPARAM_INFO
	.align		4
.L_13:
        /*0028*/ 	.byte	0x04, 0x17
        /*002a*/ 	.short	(.L_15 - .L_14)
.L_14:
        /*002c*/ 	.word	0x00000000
        /*0030*/ 	.short	0x0001
        /*0032*/ 	.short	0x0008
        /*0034*/ 	.byte	0x00, 0xf4, 0x21, 0x00


	//----- nvinfo : EIATTR_KPARAM_INFO
	.align		4
.L_15:
        /*0038*/ 	.byte	0x04, 0x17
        /*003a*/ 	.short	(.L_17 - .L_16)
.L_16:
        /*003c*/ 	.word	0x00000000
        /*0040*/ 	.short	0x0000
        /*0042*/ 	.short	0x0000
        /*0044*/ 	.byte	0x00, 0xf4, 0x21, 0x00


	//----- nvinfo : EIATTR_SPARSE_MMA_MASK
	.align		4
.L_17:
        /*0048*/ 	.byte	0x03, 0x50
        /*004a*/ 	.short	0x0000


	//----- nvinfo : EIATTR_MAXREG_COUNT
	.align		4
        /*004c*/ 	.byte	0x03, 0x1b
        /*004e*/ 	.short	0x00ff


	//----- nvinfo : EIATTR_EXIT_INSTR_OFFSETS
	.align		4
        /*0050*/ 	.byte	0x04, 0x1c
        /*0052*/ 	.short	(.L_19 - .L_18)


	//   ....[0]....
.L_18:
        /*0054*/ 	.word	0x000001c0


	//----- nvinfo : EIATTR_REQNTID
	.align		4
.L_19:
        /*0058*/ 	.byte	0x04, 0x10
        /*005a*/ 	.short	(.L_21 - .L_20)
.L_20:
        /*005c*/ 	.word	0x00000080
        /*0060*/ 	.word	0x00000001
        /*0064*/ 	.word	0x00000001


	//----- nvinfo : EIATTR_CBANK_PARAM_SIZE
	.align		4
.L_21:
        /*0068*/ 	.byte	0x03, 0x19
        /*006a*/ 	.short	0x001c


	//----- nvinfo : EIATTR_PARAM_CBANK
	.align		4
        /*006c*/ 	.byte	0x04, 0x0a
        /*006e*/ 	.short	(.L_23 - .L_22)
	.align		4
.L_22:
        /*0070*/ 	.word	index@(.nv.constant0.triton_poi_fused_convolution_relu_threshold_backward_17)
        /*0074*/ 	.short	0x0210
        /*0076*/ 	.short	0x001c


	//----- nvinfo : EIATTR_SW_WAR
	.align		4
.L_23:
        /*0078*/ 	.byte	0x04, 0x36
        /*007a*/ 	.short	(.L_25 - .L_24)
.L_24:
        /*007c*/ 	.word	0x00000008
.L_25:


//--------------------- .nv.callgraph             --------------------------
	.section	.nv.callgraph,"",@"SHT_CUDA_CALLGRAPH"
	.align	4
	.sectionentsize	8
	.align		4
        /*0000*/ 	.word	0x00000000
	.align		4
        /*0004*/ 	.word	0xffffffff
	.align		4
        /*0008*/ 	.word	0x00000000
	.align		4
        /*000c*/ 	.word	0xfffffffe
	.align		4
        /*0010*/ 	.word	0x00000000
	.align		4
        /*0014*/ 	.word	0xfffffffd
	.align		4
        /*0018*/ 	.word	0x00000000
	.align		4
        /*001c*/ 	.word	0xfffffffc


//--------------------- .text.triton_poi_fused_convolution_relu_threshold_backward_17 --------------------------
	.section	.text.triton_poi_fused_convolution_relu_threshold_backward_17,"ax",@progbits
	.align	128
        .global         triton_poi_fused_convolution_relu_threshold_backward_17
        .type           triton_poi_fused_convolution_relu_threshold_backward_17,@function
        .size           triton_poi_fused_convolution_relu_threshold_backward_17,(.L_x_1 - triton_poi_fused_convolution_relu_threshold_backward_17)
        .other          triton_poi_fused_convolution_relu_threshold_backward_17,@"STO_CUDA_ENTRY STV_DEFAULT"
triton_poi_fused_convolution_relu_threshold_backward_17:
.text.triton_poi_fused_convolution_relu_threshold_backward_17:
[----:B------:R-:W-:Y:S01]  /*0000*/  LDC R1, c[0x0][0x28] ;  /* 0x00000a00ff017b82 */ /* 0x000fe20000000800 */
[----:B------:R-:W1:Y:S07]  /*0010*/  S2R R0, SR_TID.X ;  /* 0x0000000000007919 */ /* 0x000e6e0000002100 */
[----:B------:R-:W2:Y:S01]  /*0020*/  LDC.64 R2, c[0x0][0x210] ;  /* 0x00008400ff027b82 */ /* 0x000ea20000000a00 */
[----:B------:R-:W-:Y:S01]  /*0030*/  ULDC.64 UR4, c[0x0][0x208] ;  /* 0x0000820000047ab9 */ /* 0x000fe20000000a00 */
[----:B------:R-:W-:Y:S01]  /*0040*/  ULDC.64 UR6, c[0x0][0x220] ;  /* 0x0000880000067ab9 */ /* 0x000fe20000000a00 */
[----:B------:R-:W3:Y:S01]  /*0050*/  S2R R7, SR_CTAID.X ;  /* 0x0000000000077919 */ /* 0x000ee20000002500 */
[----:B-1----:R-:W-:-:S02]  /*0060*/  LOP3.LUT R0, R0, 0x7f, RZ, 0xc0, !PT ;  /* 0x0000007f00007812 */ /* 0x002fc400078ec0ff */
[----:B---3--:R-:W-:-:S03]  /*0070*/  SHF.R.S32.HI R4, RZ, 0x18, R7 ;  /* 0x00000018ff047819 */ /* 0x008fc60000011407 */
[----:B------:R-:W-:Y:S01]  /*0080*/  IMAD R7, R7, 0x80, R0 ;  /* 0x0000008007077824 */ /* 0x000fe200078e0200 */
[----:B------:R-:W-:-:S03]  /*0090*/  SGXT R0, R4, 0x1 ;  /* 0x000000010400781a */ /* 0x000fc60000000200 */
[----:B--2---:R-:W-:Y:S01]  /*00a0*/  IMAD.WIDE R2, R7, 0x4, R2 ;  /* 0x0000000407027825 */ /* 0x004fe200078e0202 */
[----:B------:R-:W1:Y:S01]  /*00b0*/  LDC.64 R4, c[0x0][0x218] ;  /* 0x00008600ff047b82 */ /* 0x000e620000000a00 */
[----:B------:R-:W-:-:S04]  /*00c0*/  LEA.HI R0, R0, R7, RZ, 0x6 ;  /* 0x0000000700007211 */ /* 0x000fc800078f30ff */
[----:B------:R-:W2:Y:S01]  /*00d0*/  LDG.E R2, desc[UR4][R2.64] ;  /* 0x0000000402027981 */ /* 0x000ea2000c1e1900 */
[----:B------:R-:W-:-:S04]  /*00e0*/  SHF.R.S32.HI R0, RZ, 0x6, R0 ;  /* 0x00000006ff007819 */ /* 0x000fc80000011400 */
[----:B------:R-:W-:-:S04]  /*00f0*/  LEA.HI R6, R0, R0, RZ, 0x6 ;  /* 0x0000000000067211 */ /* 0x000fc800078f30ff */
[----:B------:R-:W-:-:S05]  /*0100*/  LOP3.LUT R9, R6, 0xffffffc0, RZ, 0xc0, !PT ;  /* 0xffffffc006097812 */ /* 0x000fca00078ec0ff */
[----:B------:R-:W-:-:S04]  /*0110*/  IMAD.IADD R9, R0, 0x1, -R9 ;  /* 0x0000000100097824 */ /* 0x000fc800078e0a09 */
[----:B-1----:R-:W-:-:S06]  /*0120*/  IMAD.WIDE R4, R9, 0x4, R4 ;  /* 0x0000000409047825 */ /* 0x002fcc00078e0204 */
[----:B------:R-:W2:Y:S01]  /*0130*/  LDG.E.EL R5, desc[UR4][R4.64] ;  /* 0x0000000404057981 */ /* 0x000ea2000c2e1900 */
[----:B------:R-:W-:-:S04]  /*0140*/  IADD3 R6, P1, R7, UR6, RZ ;  /* 0x0000000607067c10 */ /* 0x000fc8000ff3e0ff */
[----:B------:R-:W-:Y:S01]  /*0150*/  LEA.HI.X.SX32 R7, R7, UR7, 0x1, P1 ;  /* 0x0000000707077c11 */ /* 0x000fe200088f0eff */
[C---:B--2---:R-:W-:Y:S01]  /*0160*/  FADD R0, R2.reuse, R5 ;  /* 0x0000000502007221 */ /* 0x044fe20000000000 */
[----:B------:R-:W-:-:S04]  /*0170*/  FSETP.GEU.AND P0, PT, R2, -R5, PT ;  /* 0x800000050200720b */ /* 0x000fc80003f0e000 */
[----:B------:R-:W-:-:S04]  /*0180*/  FSEL R0, R0, RZ, P0 ;  /* 0x000000ff00007208 */ /* 0x000fc80000000000 */
[----:B------:R-:W-:-:S04]  /*0190*/  FSETP.GTU.AND P0, PT, R0, RZ, PT ;  /* 0x000000ff0000720b */ /* 0x000fc80003f0c000 */
[----:B------:R-:W-:-:S05]  /*01a0*/  SEL R9, RZ, 0x1, P0 ;  /* 0x00000001ff097807 */ /* 0x000fca0000000000 */
[----:B------:R-:W-:Y:S01]  /*01b0*/  STG.E.U8 desc[UR4][R6.64], R9 ;  /* 0x0000000906007986 */ /* 0x000fe2000c101104 */
[----:B------:R-:W-:Y:S05]  /*01c0*/  EXIT ;  /* 0x000000000000794d */ /* 0x000fea0003800000 */
.L_x_0:
[----:B------:R-:W-:-:S00]  /*01d0*/  BRA `(.L_x_0) ;  /* 0xfffffffc00fc7947 */ /* 0x000fc0000383ffff */
[----:B------:R-:W-:-:S00]  /*01e0*/  NOP ;  /* 0x0000000000007918 */ /* 0x000fc00000000000 */
        /* <DEDUP_REMOVED lines=9> */
.L_x_1:


//--------------------- .nv.constant0.triton_poi_fused_convolution_relu_threshold_backward_17 --------------------------
	.section	.nv.constant0.triton_poi_fused_convolution_relu_threshold_backward_17,"a",@progbits
	.sectionflags	@""
	.align	4
.nv.constant0.triton_poi_fused_convolution_relu_threshold_backward_17:
	.zero		556
